//
// Generated by NVIDIA NVVM Compiler
//
// Compiler Build ID: CL-36424714
// Cuda compilation tools, release 13.0, V13.0.88
// Based on NVVM 20.0.0
//

.version 9.0
.target sm_100
.address_size 64

	// .globl	_Z6copy_1PfS_m
.extern .shared .align 16 .b8 shmem[];

.visible .entry _Z6copy_1PfS_m(
	.param .u64 .ptr .align 1 _Z6copy_1PfS_m_param_0,
	.param .u64 .ptr .align 1 _Z6copy_1PfS_m_param_1,
	.param .u64 _Z6copy_1PfS_m_param_2
)
{
	.reg .pred 	%p<3>;
	.reg .b32 	%r<10>;
	.reg .b32 	%f<2>;
	.reg .b64 	%rd<13>;

	ld.param.u64 	%rd6, [_Z6copy_1PfS_m_param_0];
	ld.param.u64 	%rd7, [_Z6copy_1PfS_m_param_1];
	ld.param.u64 	%rd8, [_Z6copy_1PfS_m_param_2];
	mov.u32 	%r6, %tid.x;
	mov.u32 	%r1, %ntid.x;
	mov.u32 	%r7, %ctaid.x;
	mad.lo.s32 	%r9, %r7, %r1, %r6;
	cvt.s64.s32 	%rd12, %r9;
	setp.le.u64 	%p1, %rd8, %rd12;
	@%p1 bra 	$L__BB0_3;
	mov.u32 	%r8, %nctaid.x;
	mul.lo.s32 	%r3, %r1, %r8;
	cvta.to.global.u64 	%rd2, %rd6;
	cvta.to.global.u64 	%rd3, %rd7;
$L__BB0_2:
	shl.b64 	%rd9, %rd12, 2;
	add.s64 	%rd10, %rd2, %rd9;
	ld.global.f32 	%f1, [%rd10];
	add.s64 	%rd11, %rd3, %rd9;
	st.global.f32 	[%rd11], %f1;
	add.s32 	%r9, %r9, %r3;
	cvt.s64.s32 	%rd12, %r9;
	setp.gt.u64 	%p2, %rd8, %rd12;
	@%p2 bra 	$L__BB0_2;
$L__BB0_3:
	ret;

}
	// .globl	_Z6copy_2PfS_m
.visible .entry _Z6copy_2PfS_m(
	.param .u64 .ptr .align 1 _Z6copy_2PfS_m_param_0,
	.param .u64 .ptr .align 1 _Z6copy_2PfS_m_param_1,
	.param .u64 _Z6copy_2PfS_m_param_2
)
{
	.reg .pred 	%p<5>;
	.reg .b32 	%r<18>;
	.reg .b32 	%f<6>;
	.reg .b64 	%rd<18>;

	ld.param.u64 	%rd7, [_Z6copy_2PfS_m_param_0];
	ld.param.u64 	%rd8, [_Z6copy_2PfS_m_param_1];
	ld.param.u64 	%rd6, [_Z6copy_2PfS_m_param_2];
	cvta.to.global.u64 	%rd1, %rd8;
	cvta.to.global.u64 	%rd2, %rd7;
	mov.u32 	%r9, %tid.x;
	mov.u32 	%r1, %ntid.x;
	mov.u32 	%r10, %ctaid.x;
	mad.lo.s32 	%r11, %r10, %r1, %r9;
	shl.b32 	%r16, %r11, 2;
	cvt.s64.s32 	%rd9, %r16;
	setp.le.u64 	%p1, %rd6, %rd9;
	@%p1 bra 	$L__BB1_3;
	mov.u32 	%r12, %nctaid.x;
	mul.lo.s32 	%r13, %r12, %r1;
	shl.b32 	%r3, %r13, 2;
$L__BB1_2:
	shr.s32 	%r14, %r16, 2;
	mul.wide.s32 	%rd10, %r14, 16;
	add.s64 	%rd11, %rd1, %rd10;
	add.s64 	%rd12, %rd2, %rd10;
	ld.global.v4.f32 	{%f1, %f2, %f3, %f4}, [%rd12];
	st.global.v4.f32 	[%rd11], {%f1, %f2, %f3, %f4};
	add.s32 	%r16, %r16, %r3;
	cvt.s64.s32 	%rd13, %r16;
	setp.gt.u64 	%p2, %rd6, %rd13;
	@%p2 bra 	$L__BB1_2;
$L__BB1_3:
	cvt.s64.s32 	%rd17, %r16;
	setp.le.u64 	%p3, %rd6, %rd17;
	@%p3 bra 	$L__BB1_5;
$L__BB1_4:
	shl.b64 	%rd14, %rd17, 2;
	add.s64 	%rd15, %rd2, %rd14;
	ld.global.f32 	%f5, [%rd15];
	add.s64 	%rd16, %rd1, %rd14;
	st.global.f32 	[%rd16], %f5;
	add.s32 	%r16, %r16, 1;
	cvt.s64.s32 	%rd17, %r16;
	setp.gt.u64 	%p4, %rd6, %rd17;
	@%p4 bra 	$L__BB1_4;
$L__BB1_5:
	ret;

}
	// .globl	_Z6copy_3PfS_mm
.visible .entry _Z6copy_3PfS_mm(
	.param .u64 .ptr .align 1 _Z6copy_3PfS_mm_param_0,
	.param .u64 .ptr .align 1 _Z6copy_3PfS_mm_param_1,
	.param .u64 _Z6copy_3PfS_mm_param_2,
	.param .u64 _Z6copy_3PfS_mm_param_3
)
{
	.reg .pred 	%p<7>;
	.reg .b32 	%r<39>;
	.reg .b32 	%f<6>;
	.reg .b64 	%rd<20>;

	ld.param.u64 	%rd7, [_Z6copy_3PfS_mm_param_0];
	ld.param.u64 	%rd9, [_Z6copy_3PfS_mm_param_1];
	ld.param.u64 	%rd8, [_Z6copy_3PfS_mm_param_2];
	cvta.to.global.u64 	%rd1, %rd9;
	mov.u32 	%r1, %tid.x;
	mov.u32 	%r2, %ntid.x;
	mov.u32 	%r18, %nctaid.x;
	mul.lo.s32 	%r3, %r2, %r18;
	mov.u32 	%r19, %ctaid.x;
	mad.lo.s32 	%r20, %r19, %r2, %r1;
	shl.b32 	%r36, %r20, 2;
	cvt.s64.s32 	%rd2, %r36;
	setp.le.u64 	%p1, %rd8, %rd2;
	@%p1 bra 	$L__BB2_3;
	shl.b32 	%r5, %r3, 2;
	mov.b32 	%r34, 0;
	mov.u32 	%r33, %r36;
$L__BB2_2:
	shr.s32 	%r23, %r33, 2;
	mad.lo.s32 	%r24, %r34, %r2, %r1;
	shl.b32 	%r25, %r24, 4;
	mov.u32 	%r26, shmem;
	add.s32 	%r22, %r26, %r25;
	mul.wide.s32 	%rd11, %r23, 16;
	add.s64 	%rd10, %rd7, %rd11;
	// begin inline asm
	cp.async.cg.shared.global [%r22], [%rd10], 16, 16;
	// end inline asm
	add.s32 	%r34, %r34, 1;
	add.s32 	%r33, %r33, %r5;
	cvt.s64.s32 	%rd12, %r33;
	setp.gt.u64 	%p2, %rd8, %rd12;
	@%p2 bra 	$L__BB2_2;
$L__BB2_3:
	setp.le.u64 	%p3, %rd8, %rd2;
	// begin inline asm
	cp.async.commit_group;
	// end inline asm
	// begin inline asm
	cp.async.wait_group 0;
	// end inline asm
	@%p3 bra 	$L__BB2_6;
	shl.b32 	%r10, %r3, 2;
	mov.b32 	%r37, 0;
	mov.u32 	%r31, shmem;
$L__BB2_5:
	shr.s32 	%r28, %r36, 2;
	mul.wide.s32 	%rd13, %r28, 16;
	add.s64 	%rd14, %rd1, %rd13;
	mad.lo.s32 	%r29, %r37, %r2, %r1;
	shl.b32 	%r30, %r29, 4;
	add.s32 	%r32, %r31, %r30;
	ld.shared.v4.f32 	{%f1, %f2, %f3, %f4}, [%r32];
	st.global.v4.f32 	[%rd14], {%f1, %f2, %f3, %f4};
	add.s32 	%r37, %r37, 1;
	add.s32 	%r36, %r36, %r10;
	cvt.s64.s32 	%rd15, %r36;
	setp.gt.u64 	%p4, %rd8, %rd15;
	@%p4 bra 	$L__BB2_5;
$L__BB2_6:
	cvt.s64.s32 	%rd19, %r36;
	setp.le.u64 	%p5, %rd8, %rd19;
	@%p5 bra 	$L__BB2_9;
	cvta.to.global.u64 	%rd4, %rd7;
$L__BB2_8:
	shl.b64 	%rd16, %rd19, 2;
	add.s64 	%rd17, %rd4, %rd16;
	ld.global.f32 	%f5, [%rd17];
	add.s64 	%rd18, %rd1, %rd16;
	st.global.f32 	[%rd18], %f5;
	add.s32 	%r36, %r36, 1;
	cvt.s64.s32 	%rd19, %r36;
	setp.gt.u64 	%p6, %rd8, %rd19;
	@%p6 bra 	$L__BB2_8;
$L__BB2_9:
	ret;

}


// ===== COMPILED SASS (sm_100) =====

	.target	sm_100

	.elftype	@"ET_EXEC"


//--------------------- .note.nv.tkinfo           --------------------------
	.section	.note.nv.tkinfo,"",@"SHT_NOTE"
	.sectionflags	@"SHF_NOTE_NV_TKINFO"
	.tkinfo
        /*0018*/ 	.word	0x00000002
        /*0030*/ 	.string	""
        /*0030*/ 	.string	"ptxas"
        /*0030*/ 	.string	"Cuda compilation tools, release 13.0, V13.0.88"
        /*0030*/ 	.string	"Build cuda_13.0.r13.0/compiler.36424714_0"
        /*0030*/ 	.string	"-arch sm_100 -m 64 "



//--------------------- .note.nv.cuinfo           --------------------------
	.section	.note.nv.cuinfo,"",@"SHT_NOTE"
	.sectionflags	@"SHF_NOTE_NV_CUINFO"
        /*0018*/ 	.short	0x0002
        /*001a*/ 	.short	0x0064
        /*001c*/ 	.short	0x0082
	.zero		2


//--------------------- .nv.info                  --------------------------
	.section	.nv.info,"",@"SHT_CUDA_INFO"
	.align	4


	//----- nvinfo : EIATTR_REGCOUNT
	.align		4
        /*0000*/ 	.byte	0x04, 0x2f
        /*0002*/ 	.short	(.L_1 - .L_0)
	.align		4
.L_0:
        /*0004*/ 	.word	index@(_Z6copy_1PfS_m)
        /*0008*/ 	.word	0x0000000a


	//----- nvinfo : EIATTR_FRAME_SIZE
	.align		4
.L_1:
        /*000c*/ 	.byte	0x04, 0x11
        /*000e*/ 	.short	(.L_3 - .L_2)
	.align		4
.L_2:
        /*0010*/ 	.word	index@(_Z6copy_1PfS_m)
        /*0014*/ 	.word	0x00000000


	//----- nvinfo : EIATTR_REGCOUNT
	.align		4
.L_3:
        /*0018*/ 	.byte	0x04, 0x2f
        /*001a*/ 	.short	(.L_5 - .L_4)
	.align		4
.L_4:
        /*001c*/ 	.word	index@(_Z6copy_2PfS_m)
        /*0020*/ 	.word	0x00000010


	//----- nvinfo : EIATTR_FRAME_SIZE
	.align		4
.L_5:
        /*0024*/ 	.byte	0x04, 0x11
        /*0026*/ 	.short	(.L_7 - .L_6)
	.align		4
.L_6:
        /*0028*/ 	.word	index@(_Z6copy_2PfS_m)
        /*002c*/ 	.word	0x00000000


	//----- nvinfo : EIATTR_REGCOUNT
	.align		4
.L_7:
        /*0030*/ 	.byte	0x04, 0x2f
        /*0032*/ 	.short	(.L_9 - .L_8)
	.align		4
.L_8:
        /*0034*/ 	.word	index@(_Z6copy_3PfS_mm)
        /*0038*/ 	.word	0x00000012


	//----- nvinfo : EIATTR_FRAME_SIZE
	.align		4
.L_9:
        /*003c*/ 	.byte	0x04, 0x11
        /*003e*/ 	.short	(.L_11 - .L_10)
	.align		4
.L_10:
        /*0040*/ 	.word	index@(_Z6copy_3PfS_mm)
        /*0044*/ 	.word	0x00000000


	//----- nvinfo : EIATTR_MIN_STACK_SIZE
	.align		4
.L_11:
        /*0048*/ 	.byte	0x04, 0x12
        /*004a*/ 	.short	(.L_13 - .L_12)
	.align		4
.L_12:
        /*004c*/ 	.word	index@(_Z6copy_3PfS_mm)
        /*0050*/ 	.word	0x00000000


	//----- nvinfo : EIATTR_MIN_STACK_SIZE
	.align		4
.L_13:
        /*0054*/ 	.byte	0x04, 0x12
        /*0056*/ 	.short	(.L_15 - .L_14)
	.align		4
.L_14:
        /*0058*/ 	.word	index@(_Z6copy_2PfS_m)
        /*005c*/ 	.word	0x00000000


	//----- nvinfo : EIATTR_MIN_STACK_SIZE
	.align		4
.L_15:
        /*0060*/ 	.byte	0x04, 0x12
        /*0062*/ 	.short	(.L_17 - .L_16)
	.align		4
.L_16:
        /*0064*/ 	.word	index@(_Z6copy_1PfS_m)
        /*0068*/ 	.word	0x00000000
.L_17:


//--------------------- .nv.compat                --------------------------
	.section	.nv.compat,"",@"SHT_CUDA_COMPAT_INFO"
	.align	4
        /*0000*/ 	.byte	0x02, 0x09, 0x00, 0x00, 0x02, 0x02, 0x01, 0x00, 0x02, 0x05, 0x05, 0x00, 0x03, 0x07, 0x01, 0x01
        /*0010*/ 	.byte	0x02, 0x03, 0x00, 0x00, 0x02, 0x06, 0x01, 0x00, 0x04, 0x0b, 0x08, 0x00, 0x09, 0x00, 0x00, 0x00
        /*0020*/ 	.byte	0x00, 0x00, 0x00, 0x00


//--------------------- .nv.info._Z6copy_3PfS_mm  --------------------------
	.section	.nv.info._Z6copy_3PfS_mm,"",@"SHT_CUDA_INFO"
	.sectionflags	@""
	.align	4


	//----- nvinfo : EIATTR_CUDA_API_VERSION
	.align		4
        /*0000*/ 	.byte	0x04, 0x37
        /*0002*/ 	.short	(.L_19 - .L_18)
.L_18:
        /*0004*/ 	.word	0x00000082


	//----- nvinfo : EIATTR_KPARAM_INFO
	.align		4
.L_19:
        /*0008*/ 	.byte	0x04, 0x17
        /*000a*/ 	.short	(.L_21 - .L_20)
.L_20:
        /*000c*/ 	.word	0x00000000
        /*0010*/ 	.short	0x0003
        /*0012*/ 	.short	0x0018
        /*0014*/ 	.byte	0x00, 0xf0, 0x21, 0x00


	//----- nvinfo : EIATTR_KPARAM_INFO
	.align		4
.L_21:
        /*0018*/ 	.byte	0x04, 0x17
        /*001a*/ 	.short	(.L_23 - .L_22)
.L_22:
        /*001c*/ 	.word	0x00000000
        /*0020*/ 	.short	0x0002
        /*0022*/ 	.short	0x0010
        /*0024*/ 	.byte	0x00, 0xf0, 0x21, 0x00


	//----- nvinfo : EIATTR_KPARAM_INFO
	.align		4
.L_23:
        /*0028*/ 	.byte	0x04, 0x17
        /*002a*/ 	.short	(.L_25 - .L_24)
.L_24:
        /*002c*/ 	.word	0x00000000
        /*0030*/ 	.short	0x0001
        /*0032*/ 	.short	0x0008
        /*0034*/ 	.byte	0x00, 0xf5, 0x21, 0x00


	//----- nvinfo : EIATTR_KPARAM_INFO
	.align		4
.L_25:
        /*0038*/ 	.byte	0x04, 0x17
        /*003a*/ 	.short	(.L_27 - .L_26)
.L_26:
        /*003c*/ 	.word	0x00000000
        /*0040*/ 	.short	0x0000
        /*0042*/ 	.short	0x0000
        /*0044*/ 	.byte	0x00, 0xf5, 0x21, 0x00


	//----- nvinfo : EIATTR_SPARSE_MMA_MASK
	.align		4
.L_27:
        /*0048*/ 	.byte	0x03, 0x50
        /*004a*/ 	.short	0x0000


	//----- nvinfo : EIATTR_MAXREG_COUNT
	.align		4
        /*004c*/ 	.byte	0x03, 0x1b
        /*004e*/ 	.short	0x00ff


	//----- nvinfo : EIATTR_MERCURY_ISA_VERSION
	.align		4
        /*0050*/ 	.byte	0x03, 0x5f
        /*0052*/ 	.short	0x0101


	//----- nvinfo : EIATTR_VRC_CTA_INIT_COUNT
	.align		4
        /*0054*/ 	.byte	0x02, 0x4a
	.zero		1
	.zero		1


	//----- nvinfo : EIATTR_EXIT_INSTR_OFFSETS
	.align		4
        /*0058*/ 	.byte	0x04, 0x1c
        /*005a*/ 	.short	(.L_29 - .L_28)


	//   ....[0]....
.L_28:
        /*005c*/ 	.word	0x000003e0


	//   ....[1]....
        /*0060*/ 	.word	0x000004d0


	//----- nvinfo : EIATTR_CRS_STACK_SIZE
	.align		4
.L_29:
        /*0064*/ 	.byte	0x04, 0x1e
        /*0066*/ 	.short	(.L_31 - .L_30)
.L_30:
        /*0068*/ 	.word	0x00000000


	//----- nvinfo : EIATTR_CBANK_PARAM_SIZE
	.align		4
.L_31:
        /*006c*/ 	.byte	0x03, 0x19
        /*006e*/ 	.short	0x0020


	//----- nvinfo : EIATTR_PARAM_CBANK
	.align		4
        /*0070*/ 	.byte	0x04, 0x0a
        /*0072*/ 	.short	(.L_33 - .L_32)
	.align		4
.L_32:
        /*0074*/ 	.word	index@(.nv.constant0._Z6copy_3PfS_mm)
        /*0078*/ 	.short	0x0380
        /*007a*/ 	.short	0x0020


	//----- nvinfo : EIATTR_SW_WAR
	.align		4
.L_33:
        /*007c*/ 	.byte	0x04, 0x36
        /*007e*/ 	.short	(.L_35 - .L_34)
.L_34:
        /*0080*/ 	.word	0x00000008
.L_35:


//--------------------- .nv.info._Z6copy_2PfS_m   --------------------------
	.section	.nv.info._Z6copy_2PfS_m,"",@"SHT_CUDA_INFO"
	.sectionflags	@""
	.align	4


	//----- nvinfo : EIATTR_CUDA_API_VERSION
	.align		4
        /*0000*/ 	.byte	0x04, 0x37
        /*0002*/ 	.short	(.L_37 - .L_36)
.L_36:
        /*0004*/ 	.word	0x00000082


	//----- nvinfo : EIATTR_KPARAM_INFO
	.align		4
.L_37:
        /*0008*/ 	.byte	0x04, 0x17
        /*000a*/ 	.short	(.L_39 - .L_38)
.L_38:
        /*000c*/ 	.word	0x00000000
        /*0010*/ 	.short	0x0002
        /*0012*/ 	.short	0x0010
        /*0014*/ 	.byte	0x00, 0xf0, 0x21, 0x00


	//----- nvinfo : EIATTR_KPARAM_INFO
	.align		4
.L_39:
        /*0018*/ 	.byte	0x04, 0x17
        /*001a*/ 	.short	(.L_41 - .L_40)
.L_40:
        /*001c*/ 	.word	0x00000000
        /*0020*/ 	.short	0x0001
        /*0022*/ 	.short	0x0008
        /*0024*/ 	.byte	0x00, 0xf5, 0x21, 0x00


	//----- nvinfo : EIATTR_KPARAM_INFO
	.align		4
.L_41:
        /*0028*/ 	.byte	0x04, 0x17
        /*002a*/ 	.short	(.L_43 - .L_42)
.L_42:
        /*002c*/ 	.word	0x00000000
        /*0030*/ 	.short	0x0000
        /*0032*/ 	.short	0x0000
        /*0034*/ 	.byte	0x00, 0xf5, 0x21, 0x00


	//----- nvinfo : EIATTR_SPARSE_MMA_MASK
	.align		4
.L_43:
        /*0038*/ 	.byte	0x03, 0x50
        /*003a*/ 	.short	0x0000


	//----- nvinfo : EIATTR_MAXREG_COUNT
	.align		4
        /*003c*/ 	.byte	0x03, 0x1b
        /*003e*/ 	.short	0x00ff


	//----- nvinfo : EIATTR_MERCURY_ISA_VERSION
	.align		4
        /*0040*/ 	.byte	0x03, 0x5f
        /*0042*/ 	.short	0x0101


	//----- nvinfo : EIATTR_VRC_CTA_INIT_COUNT
	.align		4
        /*0044*/ 	.byte	0x02, 0x4a
	.zero		1
	.zero		1


	//----- nvinfo : EIATTR_EXIT_INSTR_OFFSETS
	.align		4
        /*0048*/ 	.byte	0x04, 0x1c
        /*004a*/ 	.short	(.L_45 - .L_44)


	//   ....[0]....
.L_44:
        /*004c*/ 	.word	0x00000200


	//   ....[1]....
        /*0050*/ 	.word	0x000002f0


	//----- nvinfo : EIATTR_CRS_STACK_SIZE
	.align		4
.L_45:
        /*0054*/ 	.byte	0x04, 0x1e
        /*0056*/ 	.short	(.L_47 - .L_46)
.L_46:
        /*0058*/ 	.word	0x00000000


	//----- nvinfo : EIATTR_CBANK_PARAM_SIZE
	.align		4
.L_47:
        /*005c*/ 	.byte	0x03, 0x19
        /*005e*/ 	.short	0x0018


	//----- nvinfo : EIATTR_PARAM_CBANK
	.align		4
        /*0060*/ 	.byte	0x04, 0x0a
        /*0062*/ 	.short	(.L_49 - .L_48)
	.align		4
.L_48:
        /*0064*/ 	.word	index@(.nv.constant0._Z6copy_2PfS_m)
        /*0068*/ 	.short	0x0380
        /*006a*/ 	.short	0x0018


	//----- nvinfo : EIATTR_SW_WAR
	.align		4
.L_49:
        /*006c*/ 	.byte	0x04, 0x36
        /*006e*/ 	.short	(.L_51 - .L_50)
.L_50:
        /*0070*/ 	.word	0x00000008
.L_51:


//--------------------- .nv.info._Z6copy_1PfS_m   --------------------------
	.section	.nv.info._Z6copy_1PfS_m,"",@"SHT_CUDA_INFO"
	.sectionflags	@""
	.align	4


	//----- nvinfo : EIATTR_CUDA_API_VERSION
	.align		4
        /*0000*/ 	.byte	0x04, 0x37
        /*0002*/ 	.short	(.L_53 - .L_52)
.L_52:
        /*0004*/ 	.word	0x00000082


	//----- nvinfo : EIATTR_KPARAM_INFO
	.align		4
.L_53:
        /*0008*/ 	.byte	0x04, 0x17
        /*000a*/ 	.short	(.L_55 - .L_54)
.L_54:
        /*000c*/ 	.word	0x00000000
        /*0010*/ 	.short	0x0002
        /*0012*/ 	.short	0x0010
        /*0014*/ 	.byte	0x00, 0xf0, 0x21, 0x00


	//----- nvinfo : EIATTR_KPARAM_INFO
	.align		4
.L_55:
        /*0018*/ 	.byte	0x04, 0x17
        /*001a*/ 	.short	(.L_57 - .L_56)
.L_56:
        /*001c*/ 	.word	0x00000000
        /*0020*/ 	.short	0x0001
        /*0022*/ 	.short	0x0008
        /*0024*/ 	.byte	0x00, 0xf5, 0x21, 0x00


	//----- nvinfo : EIATTR_KPARAM_INFO
	.align		4
.L_57:
        /*0028*/ 	.byte	0x04, 0x17
        /*002a*/ 	.short	(.L_59 - .L_58)
.L_58:
        /*002c*/ 	.word	0x00000000
        /*0030*/ 	.short	0x0000
        /*0032*/ 	.short	0x0000
        /*0034*/ 	.byte	0x00, 0xf5, 0x21, 0x00


	//----- nvinfo : EIATTR_SPARSE_MMA_MASK
	.align		4
.L_59:
        /*0038*/ 	.byte	0x03, 0x50
        /*003a*/ 	.short	0x0000


	//----- nvinfo : EIATTR_MAXREG_COUNT
	.align		4
        /*003c*/ 	.byte	0x03, 0x1b
        /*003e*/ 	.short	0x00ff


	//----- nvinfo : EIATTR_MERCURY_ISA_VERSION
	.align		4
        /*0040*/ 	.byte	0x03, 0x5f
        /*0042*/ 	.short	0x0101


	//----- nvinfo : EIATTR_VRC_CTA_INIT_COUNT
	.align		4
        /*0044*/ 	.byte	0x02, 0x4a
	.zero		1
	.zero		1


	//----- nvinfo : EIATTR_EXIT_INSTR_OFFSETS
	.align		4
        /*0048*/ 	.byte	0x04, 0x1c
        /*004a*/ 	.short	(.L_61 - .L_60)


	//   ....[0]....
.L_60:
        /*004c*/ 	.word	0x00000090


	//   ....[1]....
        /*0050*/ 	.word	0x000001e0


	//----- nvinfo : EIATTR_CRS_STACK_SIZE
	.align		4
.L_61:
        /*0054*/ 	.byte	0x04, 0x1e
        /*0056*/ 	.short	(.L_63 - .L_62)
.L_62:
        /*0058*/ 	.word	0x00000000


	//----- nvinfo : EIATTR_CBANK_PARAM_SIZE
	.align		4
.L_63:
        /*005c*/ 	.byte	0x03, 0x19
        /*005e*/ 	.short	0x0018


	//----- nvinfo : EIATTR_PARAM_CBANK
	.align		4
        /*0060*/ 	.byte	0x04, 0x0a
        /*0062*/ 	.short	(.L_65 - .L_64)
	.align		4
.L_64:
        /*0064*/ 	.word	index@(.nv.constant0._Z6copy_1PfS_m)
        /*0068*/ 	.short	0x0380
        /*006a*/ 	.short	0x0018


	//----- nvinfo : EIATTR_SW_WAR
	.align		4
.L_65:
        /*006c*/ 	.byte	0x04, 0x36
        /*006e*/ 	.short	(.L_67 - .L_66)
.L_66:
        /*0070*/ 	.word	0x00000008
.L_67:


//--------------------- .nv.callgraph             --------------------------
	.section	.nv.callgraph,"",@"SHT_CUDA_CALLGRAPH"
	.align	4
	.sectionentsize	8
	.align		4
        /*0000*/ 	.word	0x00000000
	.align		4
        /*0004*/ 	.word	0xffffffff
	.align		4
        /*0008*/ 	.word	0x00000000
	.align		4
        /*000c*/ 	.word	0xfffffffe
	.align		4
        /*0010*/ 	.word	0x00000000
	.align		4
        /*0014*/ 	.word	0xfffffffd
	.align		4
        /*0018*/ 	.word	0x00000000
	.align		4
        /*001c*/ 	.word	0xfffffffc


//--------------------- .text._Z6copy_3PfS_mm     --------------------------
	.section	.text._Z6copy_3PfS_mm,"ax",@progbits
	.align	128
        .global         _Z6copy_3PfS_mm
        .type           _Z6copy_3PfS_mm,@function
        .size           _Z6copy_3PfS_mm,(.L_x_15 - _Z6copy_3PfS_mm)
        .other          _Z6copy_3PfS_mm,@"STO_CUDA_ENTRY STV_DEFAULT"
_Z6copy_3PfS_mm:
.text._Z6copy_3PfS_mm:
[----:B------:R-:W-:Y:S01]  /*0000*/  LDC R1, c[0x0][0x37c] ;  /* 0x0000df00ff017b82 */ /* 0x000fe20000000800 */
[----:B------:R-:W1:Y:S01]  /*0010*/  S2R R2, SR_TID.X ;  /* 0x0000000000027919 */ /* 0x000e620000002100 */
[----:B------:R-:W2:Y:S06]  /*0020*/  LDCU UR6, c[0x0][0x360] ;  /* 0x00006c00ff0677ac */ /* 0x000eac0008000800 */
[----:B------:R-:W2:Y:S01]  /*0030*/  LDC R3, c[0x0][0x370] ;  /* 0x0000dc00ff037b82 */ /* 0x000ea20000000800 */
[----:B------:R-:W-:Y:S01]  /*0040*/  BSSY.RECONVERGENT B0, `(.L_x_0) ;  /* 0x000001f000007945 */ /* 0x000fe20003800200 */
[----:B------:R-:W1:Y:S01]  /*0050*/  S2R R5, SR_CTAID.X ;  /* 0x0000000000057919 */ /* 0x000e620000002500 */
[----:B------:R-:W3:Y:S01]  /*0060*/  LDCU.64 UR8, c[0x0][0x390] ;  /* 0x00007200ff0877ac */ /* 0x000ee20008000a00 */
[----:B------:R-:W4:Y:S01]  /*0070*/  LDCU.64 UR4, c[0x0][0x358] ;  /* 0x00006b00ff0477ac */ /* 0x000f220008000a00 */
[----:B--2---:R-:W-:-:S02]  /*0080*/  IMAD R3, R3, UR6, RZ ;  /* 0x0000000603037c24 */ /* 0x004fc4000f8e02ff */
[----:B-1----:R-:W-:-:S04]  /*0090*/  IMAD R0, R5, UR6, R2 ;  /* 0x0000000605007c24 */ /* 0x002fc8000f8e0202 */
[----:B------:R-:W-:-:S05]  /*00a0*/  IMAD.SHL.U32 R0, R0, 0x4, RZ ;  /* 0x0000000400007824 */ /* 0x000fca00078e00ff */
[----:B---3--:R-:W-:Y:S02]  /*00b0*/  ISETP.GE.U32.AND P0, PT, R0, UR8, PT ;  /* 0x0000000800007c0c */ /* 0x008fe4000bf06070 */
[----:B------:R-:W-:-:S04]  /*00c0*/  SHF.R.S32.HI R4, RZ, 0x1f, R0 ;  /* 0x0000001fff047819 */ /* 0x000fc80000011400 */
[----:B------:R-:W-:-:S13]  /*00d0*/  ISETP.GE.U32.AND.EX P0, PT, R4, UR9, PT, P0 ;  /* 0x0000000904007c0c */ /* 0x000fda000bf06100 */
[----:B----4-:R-:W-:Y:S05]  /*00e0*/  @P0 BRA `(.L_x_1) ;  /* 0x0000000000500947 */ /* 0x010fea0003800000 */
[----:B------:R-:W1:Y:S01]  /*00f0*/  S2R R11, SR_CgaCtaId ;  /* 0x00000000000b7919 */ /* 0x000e620000008800 */
[----:B------:R-:W2:Y:S01]  /*0100*/  LDC.64 R6, c[0x0][0x380] ;  /* 0x0000e000ff067b82 */ /* 0x000ea20000000a00 */
[----:B------:R-:W-:Y:S01]  /*0110*/  MOV R4, 0x400 ;  /* 0x0000040000047802 */ /* 0x000fe20000000f00 */
[----:B------:R-:W-:Y:S02]  /*0120*/  IMAD.MOV.U32 R9, RZ, RZ, RZ ;  /* 0x000000ffff097224 */ /* 0x000fe400078e00ff */
[----:B------:R-:W-:Y:S01]  /*0130*/  IMAD.MOV.U32 R8, RZ, RZ, R0 ;  /* 0x000000ffff087224 */ /* 0x000fe200078e0000 */
[----:B-1----:R-:W-:-:S07]  /*0140*/  LEA R11, R11, R4, 0x18 ;  /* 0x000000040b0b7211 */ /* 0x002fce00078ec0ff */
.L_x_2:
[----:B------:R-:W-:Y:S01]  /*0150*/  IMAD R4, R9, UR6, R2 ;  /* 0x0000000609047c24 */ /* 0x000fe2000f8e0202 */
[--C-:B------:R-:W-:Y:S01]  /*0160*/  SHF.R.S32.HI R5, RZ, 0x2, R8.reuse ;  /* 0x00000002ff057819 */ /* 0x100fe20000011408 */
[----:B------:R-:W-:Y:S02]  /*0170*/  IMAD R8, R3, 0x4, R8 ;  /* 0x0000000403087824 */ /* 0x000fe400078e0208 */
[----:B------:R-:W-:Y:S02]  /*0180*/  IMAD R13, R4, 0x10, R11 ;  /* 0x00000010040d7824 */ /* 0x000fe400078e020b */
[----:B--2---:R-:W-:Y:S01]  /*0190*/  IMAD.WIDE R4, R5, 0x10, R6 ;  /* 0x0000001005047825 */ /* 0x004fe200078e0206 */
[----:B------:R-:W-:Y:S02]  /*01a0*/  ISETP.GE.U32.AND P1, PT, R8, UR8, PT ;  /* 0x0000000808007c0c */ /* 0x000fe4000bf26070 */
[----:B------:R-:W-:Y:S01]  /*01b0*/  SHF.R.S32.HI R10, RZ, 0x1f, R8 ;  /* 0x0000001fff0a7819 */ /* 0x000fe20000011408 */
[----:B------:R-:W-:Y:S01]  /*01c0*/  VIADD R9, R9, 0x1 ;  /* 0x0000000109097836 */ /* 0x000fe20000000000 */
[----:B------:R-:W-:Y:S01]  /*01d0*/  @!PT LDS RZ, [RZ] ;  /* 0x00000000fffff984 */ /* 0x000fe20000000800 */
[----:B------:R-:W-:Y:S01]  /*01e0*/  @!PT LDS RZ, [RZ] ;  /* 0x00000000fffff984 */ /* 0x000fe20000000800 */
[----:B------:R-:W-:Y:S01]  /*01f0*/  @!PT LDS RZ, [RZ] ;  /* 0x00000000fffff984 */ /* 0x000fe20000000800 */
[----:B------:R1:W-:Y:S02]  /*0200*/  LDGSTS.E.BYPASS.128 [R13], desc[UR4][R4.64] ;  /* 0x00000000040d7fae */ /* 0x0003e4000b981804 */
[----:B------:R-:W-:-:S13]  /*0210*/  ISETP.GE.U32.AND.EX P1, PT, R10, UR9, PT, P1 ;  /* 0x000000090a007c0c */ /* 0x000fda000bf26110 */
[----:B-1----:R-:W-:Y:S05]  /*0220*/  @!P1 BRA `(.L_x_2) ;  /* 0xfffffffc00c89947 */ /* 0x002fea000383ffff */
.L_x_1:
[----:B------:R-:W-:Y:S05]  /*0230*/  BSYNC.RECONVERGENT B0 ;  /* 0x0000000000007941 */ /* 0x000fea0003800200 */
.L_x_0:
[----:B------:R-:W0:Y:S01]  /*0240*/  LDGDEPBAR ;  /* 0x00000000000079af */ /* 0x000e220000000000 */
[----:B------:R-:W-:Y:S01]  /*0250*/  BSSY.RECONVERGENT B0, `(.L_x_3) ;  /* 0x0000014000007945 */ /* 0x000fe20003800200 */
[----:B------:R-:W-:-:S04]  /*0260*/  DEPBAR.LE SB0, 0x0 ;  /* 0x000080000000791a */ /* 0x000fc80000000000 */
[----:B------:R-:W-:Y:S05]  /*0270*/  @P0 BRA `(.L_x_4) ;  /* 0x0000000000440947 */ /* 0x000fea0003800000 */
[----:B------:R-:W1:Y:S01]  /*0280*/  S2R R5, SR_CgaCtaId ;  /* 0x0000000000057919 */ /* 0x000e620000008800 */
[----:B------:R-:W2:Y:S01]  /*0290*/  LDC.64 R8, c[0x0][0x388] ;  /* 0x0000e200ff087b82 */ /* 0x000ea20000000a00 */
[----:B------:R-:W-:Y:S01]  /*02a0*/  MOV R4, 0x400 ;  /* 0x0000040000047802 */ /* 0x000fe20000000f00 */
[----:B------:R-:W-:-:S03]  /*02b0*/  IMAD.MOV.U32 R13, RZ, RZ, RZ ;  /* 0x000000ffff0d7224 */ /* 0x000fc600078e00ff */
[----:B-1----:R-:W-:-:S07]  /*02c0*/  LEA R15, R5, R4, 0x18 ;  /* 0x00000004050f7211 */ /* 0x002fce00078ec0ff */
.L_x_5:
[----:B-1----:R-:W-:Y:S01]  /*02d0*/  IMAD R4, R13, UR6, R2 ;  /* 0x000000060d047c24 */ /* 0x002fe2000f8e0202 */
[--C-:B------:R-:W-:Y:S01]  /*02e0*/  SHF.R.S32.HI R11, RZ, 0x2, R0.reuse ;  /* 0x00000002ff0b7819 */ /* 0x100fe20000011400 */
[----:B------:R-:W-:Y:S02]  /*02f0*/  IMAD R0, R3, 0x4, R0 ;  /* 0x0000000403007824 */ /* 0x000fe400078e0200 */
[----:B------:R-:W-:Y:S02]  /*0300*/  IMAD R4, R4, 0x10, R15 ;  /* 0x0000001004047824 */ /* 0x000fe400078e020f */
[----:B--2---:R-:W-:Y:S01]  /*0310*/  IMAD.WIDE R10, R11, 0x10, R8 ;  /* 0x000000100b0a7825 */ /* 0x004fe200078e0208 */
[----:B------:R-:W-:Y:S02]  /*0320*/  ISETP.GE.U32.AND P0, PT, R0, UR8, PT ;  /* 0x0000000800007c0c */ /* 0x000fe4000bf06070 */
[----:B------:R-:W-:Y:S01]  /*0330*/  SHF.R.S32.HI R12, RZ, 0x1f, R0 ;  /* 0x0000001fff0c7819 */ /* 0x000fe20000011400 */
[----:B------:R-:W1:Y:S01]  /*0340*/  LDS.128 R4, [R4] ;  /* 0x0000000004047984 */ /* 0x000e620000000c00 */
[----:B------:R-:W-:-:S02]  /*0350*/  VIADD R13, R13, 0x1 ;  /* 0x000000010d0d7836 */ /* 0x000fc40000000000 */
[----:B------:R-:W-:Y:S01]  /*0360*/  ISETP.GE.U32.AND.EX P0, PT, R12, UR9, PT, P0 ;  /* 0x000000090c007c0c */ /* 0x000fe2000bf06100 */
[----:B-1----:R1:W-:-:S12]  /*0370*/  STG.E.128 desc[UR4][R10.64], R4 ;  /* 0x000000040a007986 */ /* 0x0023d8000c101d04 */
[----:B------:R-:W-:Y:S05]  /*0380*/  @!P0 BRA `(.L_x_5) ;  /* 0xfffffffc00d08947 */ /* 0x000fea000383ffff */
.L_x_4:
[----:B------:R-:W-:Y:S05]  /*0390*/  BSYNC.RECONVERGENT B0 ;  /* 0x0000000000007941 */ /* 0x000fea0003800200 */
.L_x_3:
[----:B------:R-:W-:Y:S01]  /*03a0*/  ISETP.GE.U32.AND P0, PT, R0, UR8, PT ;  /* 0x0000000800007c0c */ /* 0x000fe2000bf06070 */
[----:B------:R-:W2:Y:S01]  /*03b0*/  LDCU.128 UR12, c[0x0][0x380] ;  /* 0x00007000ff0c77ac */ /* 0x000ea20008000c00 */
[----:B------:R-:W-:-:S04]  /*03c0*/  SHF.R.S32.HI R2, RZ, 0x1f, R0 ;  /* 0x0000001fff027819 */ /* 0x000fc80000011400 */
[----:B------:R-:W-:-:S13]  /*03d0*/  ISETP.GE.U32.AND.EX P0, PT, R2, UR9, PT, P0 ;  /* 0x0000000902007c0c */ /* 0x000fda000bf06100 */
[----:B--2---:R-:W-:Y:S05]  /*03e0*/  @P0 EXIT ;  /* 0x000000000000094d */ /* 0x004fea0003800000 */
[----:B-1----:R-:W-:-:S07]  /*03f0*/  IMAD.MOV.U32 R7, RZ, RZ, R2 ;  /* 0x000000ffff077224 */ /* 0x002fce00078e0002 */
.L_x_6:
[C---:B-1----:R-:W-:Y:S01]  /*0400*/  IMAD.SHL.U32 R4, R0.reuse, 0x4, RZ ;  /* 0x0000000400047824 */ /* 0x042fe200078e00ff */
[----:B------:R-:W-:-:S04]  /*0410*/  SHF.L.U64.HI R5, R0, 0x2, R7 ;  /* 0x0000000200057819 */ /* 0x000fc80000010207 */
[----:B------:R-:W-:-:S04]  /*0420*/  IADD3 R2, P0, PT, R4, UR12, RZ ;  /* 0x0000000c04027c10 */ /* 0x000fc8000ff1e0ff */
[----:B------:R-:W-:-:S06]  /*0430*/  IADD3.X R3, PT, PT, R5, UR13, RZ, P0, !PT ;  /* 0x0000000d05037c10 */ /* 0x000fcc00087fe4ff */
[----:B------:R-:W2:Y:S01]  /*0440*/  LDG.E R3, desc[UR4][R2.64] ;  /* 0x0000000402037981 */ /* 0x000ea2000c1e1900 */
[----:B------:R-:W-:Y:S01]  /*0450*/  IADD3 R4, P0, PT, R4, UR14, RZ ;  /* 0x0000000e04047c10 */ /* 0x000fe2000ff1e0ff */
[----:B------:R-:W-:-:S03]  /*0460*/  VIADD R0, R0, 0x1 ;  /* 0x0000000100007836 */ /* 0x000fc60000000000 */
[----:B------:R-:W-:Y:S02]  /*0470*/  IADD3.X R5, PT, PT, R5, UR15, RZ, P0, !PT ;  /* 0x0000000f05057c10 */ /* 0x000fe400087fe4ff */
[----:B------:R-:W-:Y:S02]  /*0480*/  ISETP.GE.U32.AND P0, PT, R0, UR8, PT ;  /* 0x0000000800007c0c */ /* 0x000fe4000bf06070 */
[----:B------:R-:W-:-:S04]  /*0490*/  SHF.R.S32.HI R7, RZ, 0x1f, R0 ;  /* 0x0000001fff077819 */ /* 0x000fc80000011400 */
[----:B------:R-:W-:Y:S01]  /*04a0*/  ISETP.GE.U32.AND.EX P0, PT, R7, UR9, PT, P0 ;  /* 0x0000000907007c0c */ /* 0x000fe2000bf06100 */
[----:B--2---:R1:W-:-:S12]  /*04b0*/  STG.E desc[UR4][R4.64], R3 ;  /* 0x0000000304007986 */ /* 0x0043d8000c101904 */
[----:B------:R-:W-:Y:S05]  /*04c0*/  @!P0 BRA `(.L_x_6) ;  /* 0xfffffffc00cc8947 */ /* 0x000fea000383ffff */
[----:B------:R-:W-:Y:S05]  /*04d0*/  EXIT ;  /* 0x000000000000794d */ /* 0x000fea0003800000 */
.L_x_7:
[----:B------:R-:W-:-:S00]  /*04e0*/  BRA `(.L_x_7) ;  /* 0xfffffffc00fc7947 */ /* 0x000fc0000383ffff */
[----:B------:R-:W-:-:S00]  /*04f0*/  NOP ;  /* 0x0000000000007918 */ /* 0x000fc00000000000 */
        /* <DEDUP_REMOVED lines=8> */
.L_x_15:


//--------------------- .text._Z6copy_2PfS_m      --------------------------
	.section	.text._Z6copy_2PfS_m,"ax",@progbits
	.align	128
        .global         _Z6copy_2PfS_m
        .type           _Z6copy_2PfS_m,@function
        .size           _Z6copy_2PfS_m,(.L_x_16 - _Z6copy_2PfS_m)
        .other          _Z6copy_2PfS_m,@"STO_CUDA_ENTRY STV_DEFAULT"
_Z6copy_2PfS_m:
.text._Z6copy_2PfS_m:
[----:B------:R-:W-:Y:S01]  /*0000*/  LDC R1, c[0x0][0x37c] ;  /* 0x0000df00ff017b82 */ /* 0x000fe20000000800 */
[----:B------:R-:W0:Y:S01]  /*0010*/  S2R R0, SR_TID.X ;  /* 0x0000000000007919 */ /* 0x000e220000002100 */
[----:B------:R-:W0:Y:S01]  /*0020*/  LDCU UR6, c[0x0][0x360] ;  /* 0x00006c00ff0677ac */ /* 0x000e220008000800 */
[----:B------:R-:W-:Y:S01]  /*0030*/  BSSY.RECONVERGENT B0, `(.L_x_8) ;  /* 0x0000018000007945 */ /* 0x000fe20003800200 */
[----:B------:R-:W0:Y:S01]  /*0040*/  S2R R3, SR_CTAID.X ;  /* 0x0000000000037919 */ /* 0x000e220000002500 */
[----:B------:R-:W1:Y:S01]  /*0050*/  LDCU.64 UR8, c[0x0][0x390] ;  /* 0x00007200ff0877ac */ /* 0x000e620008000a00 */
[----:B------:R-:W2:Y:S01]  /*0060*/  LDCU.64 UR4, c[0x0][0x358] ;  /* 0x00006b00ff0477ac */ /* 0x000ea20008000a00 */
[----:B0-----:R-:W-:-:S04]  /*0070*/  IMAD R0, R3, UR6, R0 ;  /* 0x0000000603007c24 */ /* 0x001fc8000f8e0200 */
[----:B------:R-:W-:-:S05]  /*0080*/  IMAD.SHL.U32 R0, R0, 0x4, RZ ;  /* 0x0000000400007824 */ /* 0x000fca00078e00ff */
[----:B-1----:R-:W-:Y:S02]  /*0090*/  ISETP.GE.U32.AND P0, PT, R0, UR8, PT ;  /* 0x0000000800007c0c */ /* 0x002fe4000bf06070 */
[----:B------:R-:W-:-:S04]  /*00a0*/  SHF.R.S32.HI R2, RZ, 0x1f, R0 ;  /* 0x0000001fff027819 */ /* 0x000fc80000011400 */
[----:B------:R-:W-:-:S13]  /*00b0*/  ISETP.GE.U32.AND.EX P0, PT, R2, UR9, PT, P0 ;  /* 0x0000000902007c0c */ /* 0x000fda000bf06100 */
[----:B--2---:R-:W-:Y:S05]  /*00c0*/  @P0 BRA `(.L_x_9) ;  /* 0x0000000000380947 */ /* 0x004fea0003800000 */
[----:B------:R-:W0:Y:S08]  /*00d0*/  LDC R13, c[0x0][0x370] ;  /* 0x0000dc00ff0d7b82 */ /* 0x000e300000000800 */
[----:B------:R-:W1:Y:S08]  /*00e0*/  LDC.64 R10, c[0x0][0x380] ;  /* 0x0000e000ff0a7b82 */ /* 0x000e700000000a00 */
[----:B------:R-:W2:Y:S01]  /*00f0*/  LDC.64 R8, c[0x0][0x388] ;  /* 0x0000e200ff087b82 */ /* 0x000ea20000000a00 */
[----:B0-----:R-:W-:-:S07]  /*0100*/  IMAD R13, R13, UR6, RZ ;  /* 0x000000060d0d7c24 */ /* 0x001fce000f8e02ff */
.L_x_10:
[----:B0-----:R-:W-:-:S05]  /*0110*/  SHF.R.S32.HI R3, RZ, 0x2, R0 ;  /* 0x00000002ff037819 */ /* 0x001fca0000011400 */
[----:B-1----:R-:W-:-:S06]  /*0120*/  IMAD.WIDE R4, R3, 0x10, R10 ;  /* 0x0000001003047825 */ /* 0x002fcc00078e020a */
[----:B------:R-:W3:Y:S01]  /*0130*/  LDG.E.128 R4, desc[UR4][R4.64] ;  /* 0x0000000404047981 */ /* 0x000ee2000c1e1d00 */
[----:B--2---:R-:W-:-:S04]  /*0140*/  IMAD.WIDE R2, R3, 0x10, R8 ;  /* 0x0000001003027825 */ /* 0x004fc800078e0208 */
[----:B------:R-:W-:-:S05]  /*0150*/  IMAD R0, R13, 0x4, R0 ;  /* 0x000000040d007824 */ /* 0x000fca00078e0200 */
[----:B------:R-:W-:Y:S02]  /*0160*/  ISETP.GE.U32.AND P0, PT, R0, UR8, PT ;  /* 0x0000000800007c0c */ /* 0x000fe4000bf06070 */
[----:B------:R-:W-:-:S04]  /*0170*/  SHF.R.S32.HI R12, RZ, 0x1f, R0 ;  /* 0x0000001fff0c7819 */ /* 0x000fc80000011400 */
[----:B------:R-:W-:Y:S01]  /*0180*/  ISETP.GE.U32.AND.EX P0, PT, R12, UR9, PT, P0 ;  /* 0x000000090c007c0c */ /* 0x000fe2000bf06100 */
[----:B---3--:R0:W-:-:S12]  /*0190*/  STG.E.128 desc[UR4][R2.64], R4 ;  /* 0x0000000402007986 */ /* 0x0081d8000c101d04 */
[----:B------:R-:W-:Y:S05]  /*01a0*/  @!P0 BRA `(.L_x_10) ;  /* 0xfffffffc00d88947 */ /* 0x000fea000383ffff */
.L_x_9:
[----:B------:R-:W-:Y:S05]  /*01b0*/  BSYNC.RECONVERGENT B0 ;  /* 0x0000000000007941 */ /* 0x000fea0003800200 */
.L_x_8:
[----:B------:R-:W-:Y:S01]  /*01c0*/  ISETP.GE.U32.AND P0, PT, R0, UR8, PT ;  /* 0x0000000800007c0c */ /* 0x000fe2000bf06070 */
[----:B------:R-:W1:Y:S01]  /*01d0*/  LDCU.128 UR12, c[0x0][0x380] ;  /* 0x00007000ff0c77ac */ /* 0x000e620008000c00 */
[----:B0-----:R-:W-:-:S04]  /*01e0*/  SHF.R.S32.HI R2, RZ, 0x1f, R0 ;  /* 0x0000001fff027819 */ /* 0x001fc80000011400 */
[----:B------:R-:W-:-:S13]  /*01f0*/  ISETP.GE.U32.AND.EX P0, PT, R2, UR9, PT, P0 ;  /* 0x0000000902007c0c */ /* 0x000fda000bf06100 */
[----:B-1----:R-:W-:Y:S05]  /*0200*/  @P0 EXIT ;  /* 0x000000000000094d */ /* 0x002fea0003800000 */
[----:B------:R-:W-:-:S07]  /*0210*/  IMAD.MOV.U32 R7, RZ, RZ, R2 ;  /* 0x000000ffff077224 */ /* 0x000fce00078e0002 */
.L_x_11:
[C---:B0-----:R-:W-:Y:S01]  /*0220*/  IMAD.SHL.U32 R4, R0.reuse, 0x4, RZ ;  /* 0x0000000400047824 */ /* 0x041fe200078e00ff */
        /* <DEDUP_REMOVED lines=13> */
.L_x_12:
        /* <DEDUP_REMOVED lines=16> */
.L_x_16:


//--------------------- .text._Z6copy_1PfS_m      --------------------------
	.section	.text._Z6copy_1PfS_m,"ax",@progbits
	.align	128
        .global         _Z6copy_1PfS_m
        .type           _Z6copy_1PfS_m,@function
        .size           _Z6copy_1PfS_m,(.L_x_17 - _Z6copy_1PfS_m)
        .other          _Z6copy_1PfS_m,@"STO_CUDA_ENTRY STV_DEFAULT"
_Z6copy_1PfS_m:
.text._Z6copy_1PfS_m:
[----:B------:R-:W-:Y:S01]  /*0000*/  LDC R1, c[0x0][0x37c] ;  /* 0x0000df00ff017b82 */ /* 0x000fe20000000800 */
[----:B------:R-:W0:Y:S01]  /*0010*/  S2R R0, SR_TID.X ;  /* 0x0000000000007919 */ /* 0x000e220000002100 */
[----:B------:R-:W0:Y:S01]  /*0020*/  LDCU UR4, c[0x0][0x360] ;  /* 0x00006c00ff0477ac */ /* 0x000e220008000800 */
[----:B------:R-:W0:Y:S01]  /*0030*/  S2R R3, SR_CTAID.X ;  /* 0x0000000000037919 */ /* 0x000e220000002500 */
[----:B------:R-:W1:Y:S01]  /*0040*/  LDCU.64 UR8, c[0x0][0x390] ;  /* 0x00007200ff0877ac */ /* 0x000e620008000a00 */
[----:B0-----:R-:W-:-:S05]  /*0050*/  IMAD R0, R3, UR4, R0 ;  /* 0x0000000403007c24 */ /* 0x001fca000f8e0200 */
[----:B-1----:R-:W-:Y:S02]  /*0060*/  ISETP.GE.U32.AND P0, PT, R0, UR8, PT ;  /* 0x0000000800007c0c */ /* 0x002fe4000bf06070 */
[----:B------:R-:W-:-:S04]  /*0070*/  SHF.R.S32.HI R2, RZ, 0x1f, R0 ;  /* 0x0000001fff027819 */ /* 0x000fc80000011400 */
[----:B------:R-:W-:-:S13]  /*0080*/  ISETP.GE.U32.AND.EX P0, PT, R2, UR9, PT, P0 ;  /* 0x0000000902007c0c */ /* 0x000fda000bf06100 */
[----:B------:R-:W-:Y:S05]  /*0090*/  @P0 EXIT ;  /* 0x000000000000094d */ /* 0x000fea0003800000 */
[----:B------:R-:W0:Y:S01]  /*00a0*/  LDCU UR5, c[0x0][0x370] ;  /* 0x00006e00ff0577ac */ /* 0x000e220008000800 */
[----:B------:R-:W-:Y:S02]  /*00b0*/  IMAD.MOV.U32 R7, RZ, RZ, R2 ;  /* 0x000000ffff077224 */ /* 0x000fe400078e0002 */
[----:B------:R-:W-:Y:S01]  /*00c0*/  IMAD.MOV.U32 R6, RZ, RZ, R0 ;  /* 0x000000ffff067224 */ /* 0x000fe200078e0000 */
[----:B------:R-:W1:Y:S01]  /*00d0*/  LDCU.64 UR6, c[0x0][0x358] ;  /* 0x00006b00ff0677ac */ /* 0x000e620008000a00 */
[----:B------:R-:W2:Y:S01]  /*00e0*/  LDCU.128 UR12, c[0x0][0x380] ;  /* 0x00007000ff0c77ac */ /* 0x000ea20008000c00 */
[----:B0-----:R-:W-:-:S12]  /*00f0*/  UIMAD UR4, UR4, UR5, URZ ;  /* 0x00000005040472a4 */ /* 0x001fd8000f8e02ff */
.L_x_13:
[C---:B0-----:R-:W-:Y:S01]  /*0100*/  IMAD.SHL.U32 R4, R6.reuse, 0x4, RZ ;  /* 0x0000000406047824 */ /* 0x041fe200078e00ff */
[----:B------:R-:W-:-:S04]  /*0110*/  SHF.L.U64.HI R5, R6, 0x2, R7 ;  /* 0x0000000206057819 */ /* 0x000fc80000010207 */
[----:B--2---:R-:W-:-:S04]  /*0120*/  IADD3 R2, P0, PT, R4, UR12, RZ ;  /* 0x0000000c04027c10 */ /* 0x004fc8000ff1e0ff */
[----:B------:R-:W-:-:S06]  /*0130*/  IADD3.X R3, PT, PT, R5, UR13, RZ, P0, !PT ;  /* 0x0000000d05037c10 */ /* 0x000fcc00087fe4ff */
[----:B-1----:R-:W2:Y:S01]  /*0140*/  LDG.E R3, desc[UR6][R2.64] ;  /* 0x0000000602037981 */ /* 0x002ea2000c1e1900 */
[----:B------:R-:W-:Y:S01]  /*0150*/  IADD3 R4, P0, PT, R4, UR14, RZ ;  /* 0x0000000e04047c10 */ /* 0x000fe2000ff1e0ff */
[----:B------:R-:W-:-:S03]  /*0160*/  VIADD R6, R0, UR4 ;  /* 0x0000000400067c36 */ /* 0x000fc60008000000 */
[----:B------:R-:W-:Y:S01]  /*0170*/  IADD3.X R5, PT, PT, R5, UR15, RZ, P0, !PT ;  /* 0x0000000f05057c10 */ /* 0x000fe200087fe4ff */
[--C-:B------:R-:W-:Y:S01]  /*0180*/  IMAD.MOV.U32 R0, RZ, RZ, R6.reuse ;  /* 0x000000ffff007224 */ /* 0x100fe200078e0006 */
[----:B------:R-:W-:Y:S02]  /*0190*/  ISETP.GE.U32.AND P0, PT, R6, UR8, PT ;  /* 0x0000000806007c0c */ /* 0x000fe4000bf06070 */
[----:B------:R-:W-:-:S04]  /*01a0*/  SHF.R.S32.HI R7, RZ, 0x1f, R6 ;  /* 0x0000001fff077819 */ /* 0x000fc80000011406 */
[----:B------:R-:W-:Y:S01]  /*01b0*/  ISETP.GE.U32.AND.EX P0, PT, R7, UR9, PT, P0 ;  /* 0x0000000907007c0c */ /* 0x000fe2000bf06100 */
[----:B--2---:R0:W-:-:S12]  /*01c0*/  STG.E desc[UR6][R4.64], R3 ;  /* 0x0000000304007986 */ /* 0x0041d8000c101906 */
[----:B------:R-:W-:Y:S05]  /*01d0*/  @!P0 BRA `(.L_x_13) ;  /* 0xfffffffc00c88947 */ /* 0x000fea000383ffff */
[----:B------:R-:W-:Y:S05]  /*01e0*/  EXIT ;  /* 0x000000000000794d */ /* 0x000fea0003800000 */
.L_x_14:
        /* <DEDUP_REMOVED lines=9> */
.L_x_17:


//--------------------- .nv.shared._Z6copy_3PfS_mm --------------------------
	.section	.nv.shared._Z6copy_3PfS_mm,"aw",@nobits
	.sectionflags	@""
	.align	16
	.zero		1024


//--------------------- .nv.shared.reserved.0     --------------------------
	.section	.nv.shared.reserved.0,"aw",@nobits
	.weak		__nv_reservedSMEM_offset_0_alias
	.size		__nv_reservedSMEM_offset_0_alias, 0, 64
	.other		__nv_reservedSMEM_offset_0_alias,@"STO_CUDA_RESERVED_SHARED STV_DEFAULT"
__nv_reservedSMEM_offset_0_alias:
	.zero		0
	.zero		64


//--------------------- .nv.shared._Z6copy_2PfS_m --------------------------
	.section	.nv.shared._Z6copy_2PfS_m,"aw",@nobits
	.sectionflags	@""
	.align	16
	.zero		1024


//--------------------- .nv.shared._Z6copy_1PfS_m --------------------------
	.section	.nv.shared._Z6copy_1PfS_m,"aw",@nobits
	.sectionflags	@""
	.align	16
	.zero		1024


//--------------------- .nv.constant0._Z6copy_3PfS_mm --------------------------
	.section	.nv.constant0._Z6copy_3PfS_mm,"a",@progbits
	.sectionflags	@""
	.align	4
.nv.constant0._Z6copy_3PfS_mm:
	.zero		928


//--------------------- .nv.constant0._Z6copy_2PfS_m --------------------------
	.section	.nv.constant0._Z6copy_2PfS_m,"a",@progbits
	.sectionflags	@""
	.align	4
.nv.constant0._Z6copy_2PfS_m:
	.zero		920


//--------------------- .nv.constant0._Z6copy_1PfS_m --------------------------
	.section	.nv.constant0._Z6copy_1PfS_m,"a",@progbits
	.sectionflags	@""
	.align	4
.nv.constant0._Z6copy_1PfS_m:
	.zero		920


//--------------------- SYMBOLS --------------------------

	.type		.nv.reservedSmem.offset0,@object
	.size		.nv.reservedSmem.offset0,0x4
	.type		.nv.reservedSmem.cap,@object
	.size		.nv.reservedSmem.cap,0x4
